//
// Generated by NVIDIA NVVM Compiler
//
// Compiler Build ID: CL-36424714
// Cuda compilation tools, release 13.0, V13.0.88
// Based on NVVM 20.0.0
//

.version 9.0
.target sm_100
.address_size 64

	// .globl	_Z23block_prefix_sum_kernelPKfPfS1_j
.extern .shared .align 16 .b8 temp[];

.visible .entry _Z23block_prefix_sum_kernelPKfPfS1_j(
	.param .u64 .ptr .align 1 _Z23block_prefix_sum_kernelPKfPfS1_j_param_0,
	.param .u64 .ptr .align 1 _Z23block_prefix_sum_kernelPKfPfS1_j_param_1,
	.param .u64 .ptr .align 1 _Z23block_prefix_sum_kernelPKfPfS1_j_param_2,
	.param .u32 _Z23block_prefix_sum_kernelPKfPfS1_j_param_3
)
{
	.reg .pred 	%p<10>;
	.reg .b32 	%r<21>;
	.reg .b32 	%f<13>;
	.reg .b64 	%rd<13>;

	ld.param.u64 	%rd1, [_Z23block_prefix_sum_kernelPKfPfS1_j_param_0];
	ld.param.u64 	%rd2, [_Z23block_prefix_sum_kernelPKfPfS1_j_param_1];
	ld.param.u64 	%rd3, [_Z23block_prefix_sum_kernelPKfPfS1_j_param_2];
	ld.param.u32 	%r8, [_Z23block_prefix_sum_kernelPKfPfS1_j_param_3];
	mov.u32 	%r1, %tid.x;
	mov.u32 	%r2, %ctaid.x;
	mov.u32 	%r3, %ntid.x;
	mad.lo.s32 	%r4, %r2, %r3, %r1;
	setp.ge.u32 	%p1, %r4, %r8;
	mov.f32 	%f11, 0f00000000;
	@%p1 bra 	$L__BB0_2;
	cvta.to.global.u64 	%rd4, %rd1;
	mul.wide.u32 	%rd5, %r4, 4;
	add.s64 	%rd6, %rd4, %rd5;
	ld.global.f32 	%f11, [%rd6];
$L__BB0_2:
	shl.b32 	%r9, %r1, 2;
	mov.u32 	%r10, temp;
	add.s32 	%r5, %r10, %r9;
	st.shared.f32 	[%r5], %f11;
	bar.sync 	0;
	setp.lt.u32 	%p2, %r3, 2;
	@%p2 bra 	$L__BB0_9;
	mov.b32 	%r20, 1;
$L__BB0_4:
	setp.lt.u32 	%p3, %r1, %r20;
	mov.f32 	%f12, 0f00000000;
	@%p3 bra 	$L__BB0_6;
	sub.s32 	%r12, %r1, %r20;
	shl.b32 	%r13, %r12, 2;
	add.s32 	%r15, %r10, %r13;
	ld.shared.f32 	%f12, [%r15];
$L__BB0_6:
	setp.lt.u32 	%p4, %r1, %r20;
	bar.sync 	0;
	@%p4 bra 	$L__BB0_8;
	ld.shared.f32 	%f7, [%r5];
	add.f32 	%f8, %f12, %f7;
	st.shared.f32 	[%r5], %f8;
$L__BB0_8:
	bar.sync 	0;
	shl.b32 	%r20, %r20, 1;
	setp.lt.u32 	%p5, %r20, %r3;
	@%p5 bra 	$L__BB0_4;
$L__BB0_9:
	setp.ge.u32 	%p6, %r4, %r8;
	@%p6 bra 	$L__BB0_11;
	ld.shared.f32 	%f9, [%r5];
	cvta.to.global.u64 	%rd7, %rd2;
	mul.wide.u32 	%rd8, %r4, 4;
	add.s64 	%rd9, %rd7, %rd8;
	st.global.f32 	[%rd9], %f9;
$L__BB0_11:
	add.s32 	%r16, %r3, -1;
	setp.ne.s32 	%p7, %r1, %r16;
	mov.u32 	%r17, %nctaid.x;
	setp.ge.u32 	%p8, %r2, %r17;
	or.pred  	%p9, %p7, %p8;
	@%p9 bra 	$L__BB0_13;
	ld.shared.f32 	%f10, [%r5];
	cvta.to.global.u64 	%rd10, %rd3;
	mul.wide.u32 	%rd11, %r2, 4;
	add.s64 	%rd12, %rd10, %rd11;
	st.global.f32 	[%rd12], %f10;
$L__BB0_13:
	ret;

}
	// .globl	_Z28block_sums_prefix_sum_kernelPKfPfj
.visible .entry _Z28block_sums_prefix_sum_kernelPKfPfj(
	.param .u64 .ptr .align 1 _Z28block_sums_prefix_sum_kernelPKfPfj_param_0,
	.param .u64 .ptr .align 1 _Z28block_sums_prefix_sum_kernelPKfPfj_param_1,
	.param .u32 _Z28block_sums_prefix_sum_kernelPKfPfj_param_2
)
{
	.reg .pred 	%p<7>;
	.reg .b32 	%r<15>;
	.reg .b32 	%f<12>;
	.reg .b64 	%rd<9>;

	ld.param.u64 	%rd1, [_Z28block_sums_prefix_sum_kernelPKfPfj_param_0];
	ld.param.u64 	%rd2, [_Z28block_sums_prefix_sum_kernelPKfPfj_param_1];
	ld.param.u32 	%r6, [_Z28block_sums_prefix_sum_kernelPKfPfj_param_2];
	mov.u32 	%r1, %tid.x;
	setp.ge.u32 	%p1, %r1, %r6;
	mov.f32 	%f10, 0f00000000;
	@%p1 bra 	$L__BB1_2;
	cvta.to.global.u64 	%rd3, %rd1;
	mul.wide.u32 	%rd4, %r1, 4;
	add.s64 	%rd5, %rd3, %rd4;
	ld.global.f32 	%f10, [%rd5];
$L__BB1_2:
	shl.b32 	%r7, %r1, 2;
	mov.u32 	%r8, temp;
	add.s32 	%r2, %r8, %r7;
	st.shared.f32 	[%r2], %f10;
	bar.sync 	0;
	mov.u32 	%r3, %ntid.x;
	setp.lt.u32 	%p2, %r3, 2;
	@%p2 bra 	$L__BB1_9;
	mov.b32 	%r14, 1;
$L__BB1_4:
	setp.lt.u32 	%p3, %r1, %r14;
	mov.f32 	%f11, 0f00000000;
	@%p3 bra 	$L__BB1_6;
	sub.s32 	%r10, %r1, %r14;
	shl.b32 	%r11, %r10, 2;
	add.s32 	%r13, %r8, %r11;
	ld.shared.f32 	%f11, [%r13];
$L__BB1_6:
	setp.lt.u32 	%p4, %r1, %r14;
	bar.sync 	0;
	@%p4 bra 	$L__BB1_8;
	ld.shared.f32 	%f7, [%r2];
	add.f32 	%f8, %f11, %f7;
	st.shared.f32 	[%r2], %f8;
$L__BB1_8:
	bar.sync 	0;
	shl.b32 	%r14, %r14, 1;
	setp.lt.u32 	%p5, %r14, %r3;
	@%p5 bra 	$L__BB1_4;
$L__BB1_9:
	setp.ge.u32 	%p6, %r1, %r6;
	@%p6 bra 	$L__BB1_11;
	ld.shared.f32 	%f9, [%r2];
	cvta.to.global.u64 	%rd6, %rd2;
	mul.wide.u32 	%rd7, %r1, 4;
	add.s64 	%rd8, %rd6, %rd7;
	st.global.f32 	[%rd8], %f9;
$L__BB1_11:
	ret;

}
	// .globl	_Z21add_block_sums_kernelPfPKfj
.visible .entry _Z21add_block_sums_kernelPfPKfj(
	.param .u64 .ptr .align 1 _Z21add_block_sums_kernelPfPKfj_param_0,
	.param .u64 .ptr .align 1 _Z21add_block_sums_kernelPfPKfj_param_1,
	.param .u32 _Z21add_block_sums_kernelPfPKfj_param_2
)
{
	.reg .pred 	%p<4>;
	.reg .b32 	%r<7>;
	.reg .b32 	%f<4>;
	.reg .b64 	%rd<9>;

	ld.param.u64 	%rd1, [_Z21add_block_sums_kernelPfPKfj_param_0];
	ld.param.u64 	%rd2, [_Z21add_block_sums_kernelPfPKfj_param_1];
	ld.param.u32 	%r3, [_Z21add_block_sums_kernelPfPKfj_param_2];
	mov.u32 	%r1, %ctaid.x;
	mov.u32 	%r4, %ntid.x;
	mov.u32 	%r5, %tid.x;
	mad.lo.s32 	%r2, %r1, %r4, %r5;
	setp.eq.s32 	%p1, %r1, 0;
	setp.ge.u32 	%p2, %r2, %r3;
	or.pred  	%p3, %p1, %p2;
	@%p3 bra 	$L__BB2_2;
	cvta.to.global.u64 	%rd3, %rd2;
	cvta.to.global.u64 	%rd4, %rd1;
	add.s32 	%r6, %r1, -1;
	mul.wide.u32 	%rd5, %r6, 4;
	add.s64 	%rd6, %rd3, %rd5;
	ld.global.f32 	%f1, [%rd6];
	mul.wide.u32 	%rd7, %r2, 4;
	add.s64 	%rd8, %rd4, %rd7;
	ld.global.f32 	%f2, [%rd8];
	add.f32 	%f3, %f1, %f2;
	st.global.f32 	[%rd8], %f3;
$L__BB2_2:
	ret;

}


// ===== COMPILED SASS (sm_100) =====

	.target	sm_100

	.elftype	@"ET_EXEC"


//--------------------- .note.nv.tkinfo           --------------------------
	.section	.note.nv.tkinfo,"",@"SHT_NOTE"
	.sectionflags	@"SHF_NOTE_NV_TKINFO"
	.tkinfo
        /*0018*/ 	.word	0x00000002
        /*0030*/ 	.string	""
        /*0030*/ 	.string	"ptxas"
        /*0030*/ 	.string	"Cuda compilation tools, release 13.0, V13.0.88"
        /*0030*/ 	.string	"Build cuda_13.0.r13.0/compiler.36424714_0"
        /*0030*/ 	.string	"-arch sm_100 -m 64 "



//--------------------- .note.nv.cuinfo           --------------------------
	.section	.note.nv.cuinfo,"",@"SHT_NOTE"
	.sectionflags	@"SHF_NOTE_NV_CUINFO"
        /*0018*/ 	.short	0x0002
        /*001a*/ 	.short	0x0064
        /*001c*/ 	.short	0x0082
	.zero		2


//--------------------- .nv.info                  --------------------------
	.section	.nv.info,"",@"SHT_CUDA_INFO"
	.align	4


	//----- nvinfo : EIATTR_REGCOUNT
	.align		4
        /*0000*/ 	.byte	0x04, 0x2f
        /*0002*/ 	.short	(.L_1 - .L_0)
	.align		4
.L_0:
        /*0004*/ 	.word	index@(_Z23block_prefix_sum_kernelPKfPfS1_j)
        /*0008*/ 	.word	0x0000000e


	//----- nvinfo : EIATTR_FRAME_SIZE
	.align		4
.L_1:
        /*000c*/ 	.byte	0x04, 0x11
        /*000e*/ 	.short	(.L_3 - .L_2)
	.align		4
.L_2:
        /*0010*/ 	.word	index@(_Z23block_prefix_sum_kernelPKfPfS1_j)
        /*0014*/ 	.word	0x00000000


	//----- nvinfo : EIATTR_REGCOUNT
	.align		4
.L_3:
        /*0018*/ 	.byte	0x04, 0x2f
        /*001a*/ 	.short	(.L_5 - .L_4)
	.align		4
.L_4:
        /*001c*/ 	.word	index@(_Z28block_sums_prefix_sum_kernelPKfPfj)
        /*0020*/ 	.word	0x0000000a


	//----- nvinfo : EIATTR_FRAME_SIZE
	.align		4
.L_5:
        /*0024*/ 	.byte	0x04, 0x11
        /*0026*/ 	.short	(.L_7 - .L_6)
	.align		4
.L_6:
        /*0028*/ 	.word	index@(_Z28block_sums_prefix_sum_kernelPKfPfj)
        /*002c*/ 	.word	0x00000000


	//----- nvinfo : EIATTR_REGCOUNT
	.align		4
.L_7:
        /*0030*/ 	.byte	0x04, 0x2f
        /*0032*/ 	.short	(.L_9 - .L_8)
	.align		4
.L_8:
        /*0034*/ 	.word	index@(_Z21add_block_sums_kernelPfPKfj)
        /*0038*/ 	.word	0x0000000c


	//----- nvinfo : EIATTR_FRAME_SIZE
	.align		4
.L_9:
        /*003c*/ 	.byte	0x04, 0x11
        /*003e*/ 	.short	(.L_11 - .L_10)
	.align		4
.L_10:
        /*0040*/ 	.word	index@(_Z21add_block_sums_kernelPfPKfj)
        /*0044*/ 	.word	0x00000000


	//----- nvinfo : EIATTR_MIN_STACK_SIZE
	.align		4
.L_11:
        /*0048*/ 	.byte	0x04, 0x12
        /*004a*/ 	.short	(.L_13 - .L_12)
	.align		4
.L_12:
        /*004c*/ 	.word	index@(_Z21add_block_sums_kernelPfPKfj)
        /*0050*/ 	.word	0x00000000


	//----- nvinfo : EIATTR_MIN_STACK_SIZE
	.align		4
.L_13:
        /*0054*/ 	.byte	0x04, 0x12
        /*0056*/ 	.short	(.L_15 - .L_14)
	.align		4
.L_14:
        /*0058*/ 	.word	index@(_Z28block_sums_prefix_sum_kernelPKfPfj)
        /*005c*/ 	.word	0x00000000


	//----- nvinfo : EIATTR_MIN_STACK_SIZE
	.align		4
.L_15:
        /*0060*/ 	.byte	0x04, 0x12
        /*0062*/ 	.short	(.L_17 - .L_16)
	.align		4
.L_16:
        /*0064*/ 	.word	index@(_Z23block_prefix_sum_kernelPKfPfS1_j)
        /*0068*/ 	.word	0x00000000
.L_17:


//--------------------- .nv.compat                --------------------------
	.section	.nv.compat,"",@"SHT_CUDA_COMPAT_INFO"
	.align	4
        /*0000*/ 	.byte	0x02, 0x09, 0x00, 0x00, 0x02, 0x02, 0x01, 0x00, 0x02, 0x05, 0x05, 0x00, 0x03, 0x07, 0x01, 0x01
        /*0010*/ 	.byte	0x02, 0x03, 0x00, 0x00, 0x02, 0x06, 0x01, 0x00, 0x04, 0x0b, 0x08, 0x00, 0x09, 0x00, 0x00, 0x00
        /*0020*/ 	.byte	0x00, 0x00, 0x00, 0x00


//--------------------- .nv.info._Z21add_block_sums_kernelPfPKfj --------------------------
	.section	.nv.info._Z21add_block_sums_kernelPfPKfj,"",@"SHT_CUDA_INFO"
	.sectionflags	@""
	.align	4


	//----- nvinfo : EIATTR_CUDA_API_VERSION
	.align		4
        /*0000*/ 	.byte	0x04, 0x37
        /*0002*/ 	.short	(.L_19 - .L_18)
.L_18:
        /*0004*/ 	.word	0x00000082


	//----- nvinfo : EIATTR_KPARAM_INFO
	.align		4
.L_19:
        /*0008*/ 	.byte	0x04, 0x17
        /*000a*/ 	.short	(.L_21 - .L_20)
.L_20:
        /*000c*/ 	.word	0x00000000
        /*0010*/ 	.short	0x0002
        /*0012*/ 	.short	0x0010
        /*0014*/ 	.byte	0x00, 0xf0, 0x11, 0x00


	//----- nvinfo : EIATTR_KPARAM_INFO
	.align		4
.L_21:
        /*0018*/ 	.byte	0x04, 0x17
        /*001a*/ 	.short	(.L_23 - .L_22)
.L_22:
        /*001c*/ 	.word	0x00000000
        /*0020*/ 	.short	0x0001
        /*0022*/ 	.short	0x0008
        /*0024*/ 	.byte	0x00, 0xf5, 0x21, 0x00


	//----- nvinfo : EIATTR_KPARAM_INFO
	.align		4
.L_23:
        /*0028*/ 	.byte	0x04, 0x17
        /*002a*/ 	.short	(.L_25 - .L_24)
.L_24:
        /*002c*/ 	.word	0x00000000
        /*0030*/ 	.short	0x0000
        /*0032*/ 	.short	0x0000
        /*0034*/ 	.byte	0x00, 0xf5, 0x21, 0x00


	//----- nvinfo : EIATTR_SPARSE_MMA_MASK
	.align		4
.L_25:
        /*0038*/ 	.byte	0x03, 0x50
        /*003a*/ 	.short	0x0000


	//----- nvinfo : EIATTR_MAXREG_COUNT
	.align		4
        /*003c*/ 	.byte	0x03, 0x1b
        /*003e*/ 	.short	0x00ff


	//----- nvinfo : EIATTR_MERCURY_ISA_VERSION
	.align		4
        /*0040*/ 	.byte	0x03, 0x5f
        /*0042*/ 	.short	0x0101


	//----- nvinfo : EIATTR_VRC_CTA_INIT_COUNT
	.align		4
        /*0044*/ 	.byte	0x02, 0x4a
	.zero		1
	.zero		1


	//----- nvinfo : EIATTR_EXIT_INSTR_OFFSETS
	.align		4
        /*0048*/ 	.byte	0x04, 0x1c
        /*004a*/ 	.short	(.L_27 - .L_26)


	//   ....[0]....
.L_26:
        /*004c*/ 	.word	0x00000080


	//   ....[1]....
        /*0050*/ 	.word	0x00000130


	//----- nvinfo : EIATTR_CBANK_PARAM_SIZE
	.align		4
.L_27:
        /*0054*/ 	.byte	0x03, 0x19
        /*0056*/ 	.short	0x0014


	//----- nvinfo : EIATTR_PARAM_CBANK
	.align		4
        /*0058*/ 	.byte	0x04, 0x0a
        /*005a*/ 	.short	(.L_29 - .L_28)
	.align		4
.L_28:
        /*005c*/ 	.word	index@(.nv.constant0._Z21add_block_sums_kernelPfPKfj)
        /*0060*/ 	.short	0x0380
        /*0062*/ 	.short	0x0014


	//----- nvinfo : EIATTR_SW_WAR
	.align		4
.L_29:
        /*0064*/ 	.byte	0x04, 0x36
        /*0066*/ 	.short	(.L_31 - .L_30)
.L_30:
        /*0068*/ 	.word	0x00000008
.L_31:


//--------------------- .nv.info._Z28block_sums_prefix_sum_kernelPKfPfj --------------------------
	.section	.nv.info._Z28block_sums_prefix_sum_kernelPKfPfj,"",@"SHT_CUDA_INFO"
	.sectionflags	@""
	.align	4


	//----- nvinfo : EIATTR_CUDA_API_VERSION
	.align		4
        /*0000*/ 	.byte	0x04, 0x37
        /*0002*/ 	.short	(.L_33 - .L_32)
.L_32:
        /*0004*/ 	.word	0x00000082


	//----- nvinfo : EIATTR_KPARAM_INFO
	.align		4
.L_33:
        /*0008*/ 	.byte	0x04, 0x17
        /*000a*/ 	.short	(.L_35 - .L_34)
.L_34:
        /*000c*/ 	.word	0x00000000
        /*0010*/ 	.short	0x0002
        /*0012*/ 	.short	0x0010
        /*0014*/ 	.byte	0x00, 0xf0, 0x11, 0x00


	//----- nvinfo : EIATTR_KPARAM_INFO
	.align		4
.L_35:
        /*0018*/ 	.byte	0x04, 0x17
        /*001a*/ 	.short	(.L_37 - .L_36)
.L_36:
        /*001c*/ 	.word	0x00000000
        /*0020*/ 	.short	0x0001
        /*0022*/ 	.short	0x0008
        /*0024*/ 	.byte	0x00, 0xf5, 0x21, 0x00


	//----- nvinfo : EIATTR_KPARAM_INFO
	.align		4
.L_37:
        /*0028*/ 	.byte	0x04, 0x17
        /*002a*/ 	.short	(.L_39 - .L_38)
.L_38:
        /*002c*/ 	.word	0x00000000
        /*0030*/ 	.short	0x0000
        /*0032*/ 	.short	0x0000
        /*0034*/ 	.byte	0x00, 0xf5, 0x21, 0x00


	//----- nvinfo : EIATTR_SPARSE_MMA_MASK
	.align		4
.L_39:
        /*0038*/ 	.byte	0x03, 0x50
        /*003a*/ 	.short	0x0000


	//----- nvinfo : EIATTR_MAXREG_COUNT
	.align		4
        /*003c*/ 	.byte	0x03, 0x1b
        /*003e*/ 	.short	0x00ff


	//----- nvinfo : EIATTR_NUM_BARRIERS
	.align		4
        /*0040*/ 	.byte	0x02, 0x4c
        /*0042*/ 	.byte	0x01
	.zero		1


	//----- nvinfo : EIATTR_MERCURY_ISA_VERSION
	.align		4
        /*0044*/ 	.byte	0x03, 0x5f
        /*0046*/ 	.short	0x0101


	//----- nvinfo : EIATTR_VRC_CTA_INIT_COUNT
	.align		4
        /*0048*/ 	.byte	0x02, 0x4a
	.zero		1
	.zero		1


	//----- nvinfo : EIATTR_EXIT_INSTR_OFFSETS
	.align		4
        /*004c*/ 	.byte	0x04, 0x1c
        /*004e*/ 	.short	(.L_41 - .L_40)


	//   ....[0]....
.L_40:
        /*0050*/ 	.word	0x00000220


	//   ....[1]....
        /*0054*/ 	.word	0x00000270


	//----- nvinfo : EIATTR_CBANK_PARAM_SIZE
	.align		4
.L_41:
        /*0058*/ 	.byte	0x03, 0x19
        /*005a*/ 	.short	0x0014


	//----- nvinfo : EIATTR_PARAM_CBANK
	.align		4
        /*005c*/ 	.byte	0x04, 0x0a
        /*005e*/ 	.short	(.L_43 - .L_42)
	.align		4
.L_42:
        /*0060*/ 	.word	index@(.nv.constant0._Z28block_sums_prefix_sum_kernelPKfPfj)
        /*0064*/ 	.short	0x0380
        /*0066*/ 	.short	0x0014


	//----- nvinfo : EIATTR_SW_WAR
	.align		4
.L_43:
        /*0068*/ 	.byte	0x04, 0x36
        /*006a*/ 	.short	(.L_45 - .L_44)
.L_44:
        /*006c*/ 	.word	0x00000008
.L_45:


//--------------------- .nv.info._Z23block_prefix_sum_kernelPKfPfS1_j --------------------------
	.section	.nv.info._Z23block_prefix_sum_kernelPKfPfS1_j,"",@"SHT_CUDA_INFO"
	.sectionflags	@""
	.align	4


	//----- nvinfo : EIATTR_CUDA_API_VERSION
	.align		4
        /*0000*/ 	.byte	0x04, 0x37
        /*0002*/ 	.short	(.L_47 - .L_46)
.L_46:
        /*0004*/ 	.word	0x00000082


	//----- nvinfo : EIATTR_KPARAM_INFO
	.align		4
.L_47:
        /*0008*/ 	.byte	0x04, 0x17
        /*000a*/ 	.short	(.L_49 - .L_48)
.L_48:
        /*000c*/ 	.word	0x00000000
        /*0010*/ 	.short	0x0003
        /*0012*/ 	.short	0x0018
        /*0014*/ 	.byte	0x00, 0xf0, 0x11, 0x00


	//----- nvinfo : EIATTR_KPARAM_INFO
	.align		4
.L_49:
        /*0018*/ 	.byte	0x04, 0x17
        /*001a*/ 	.short	(.L_51 - .L_50)
.L_50:
        /*001c*/ 	.word	0x00000000
        /*0020*/ 	.short	0x0002
        /*0022*/ 	.short	0x0010
        /*0024*/ 	.byte	0x00, 0xf5, 0x21, 0x00


	//----- nvinfo : EIATTR_KPARAM_INFO
	.align		4
.L_51:
        /*0028*/ 	.byte	0x04, 0x17
        /*002a*/ 	.short	(.L_53 - .L_52)
.L_52:
        /*002c*/ 	.word	0x00000000
        /*0030*/ 	.short	0x0001
        /*0032*/ 	.short	0x0008
        /*0034*/ 	.byte	0x00, 0xf5, 0x21, 0x00


	//----- nvinfo : EIATTR_KPARAM_INFO
	.align		4
.L_53:
        /*0038*/ 	.byte	0x04, 0x17
        /*003a*/ 	.short	(.L_55 - .L_54)
.L_54:
        /*003c*/ 	.word	0x00000000
        /*0040*/ 	.short	0x0000
        /*0042*/ 	.short	0x0000
        /*0044*/ 	.byte	0x00, 0xf5, 0x21, 0x00


	//----- nvinfo : EIATTR_SPARSE_MMA_MASK
	.align		4
.L_55:
        /*0048*/ 	.byte	0x03, 0x50
        /*004a*/ 	.short	0x0000


	//----- nvinfo : EIATTR_MAXREG_COUNT
	.align		4
        /*004c*/ 	.byte	0x03, 0x1b
        /*004e*/ 	.short	0x00ff


	//----- nvinfo : EIATTR_NUM_BARRIERS
	.align		4
        /*0050*/ 	.byte	0x02, 0x4c
        /*0052*/ 	.byte	0x01
	.zero		1


	//----- nvinfo : EIATTR_MERCURY_ISA_VERSION
	.align		4
        /*0054*/ 	.byte	0x03, 0x5f
        /*0056*/ 	.short	0x0101


	//----- nvinfo : EIATTR_VRC_CTA_INIT_COUNT
	.align		4
        /*0058*/ 	.byte	0x02, 0x4a
	.zero		1
	.zero		1


	//----- nvinfo : EIATTR_EXIT_INSTR_OFFSETS
	.align		4
        /*005c*/ 	.byte	0x04, 0x1c
        /*005e*/ 	.short	(.L_57 - .L_56)


	//   ....[0]....
.L_56:
        /*0060*/ 	.word	0x000002c0


	//   ....[1]....
        /*0064*/ 	.word	0x00000310


	//----- nvinfo : EIATTR_CBANK_PARAM_SIZE
	.align		4
.L_57:
        /*0068*/ 	.byte	0x03, 0x19
        /*006a*/ 	.short	0x001c


	//----- nvinfo : EIATTR_PARAM_CBANK
	.align		4
        /*006c*/ 	.byte	0x04, 0x0a
        /*006e*/ 	.short	(.L_59 - .L_58)
	.align		4
.L_58:
        /*0070*/ 	.word	index@(.nv.constant0._Z23block_prefix_sum_kernelPKfPfS1_j)
        /*0074*/ 	.short	0x0380
        /*0076*/ 	.short	0x001c


	//----- nvinfo : EIATTR_SW_WAR
	.align		4
.L_59:
        /*0078*/ 	.byte	0x04, 0x36
        /*007a*/ 	.short	(.L_61 - .L_60)
.L_60:
        /*007c*/ 	.word	0x00000008
.L_61:


//--------------------- .nv.callgraph             --------------------------
	.section	.nv.callgraph,"",@"SHT_CUDA_CALLGRAPH"
	.align	4
	.sectionentsize	8
	.align		4
        /*0000*/ 	.word	0x00000000
	.align		4
        /*0004*/ 	.word	0xffffffff
	.align		4
        /*0008*/ 	.word	0x00000000
	.align		4
        /*000c*/ 	.word	0xfffffffe
	.align		4
        /*0010*/ 	.word	0x00000000
	.align		4
        /*0014*/ 	.word	0xfffffffd
	.align		4
        /*0018*/ 	.word	0x00000000
	.align		4
        /*001c*/ 	.word	0xfffffffc


//--------------------- .text._Z21add_block_sums_kernelPfPKfj --------------------------
	.section	.text._Z21add_block_sums_kernelPfPKfj,"ax",@progbits
	.align	128
        .global         _Z21add_block_sums_kernelPfPKfj
        .type           _Z21add_block_sums_kernelPfPKfj,@function
        .size           _Z21add_block_sums_kernelPfPKfj,(.L_x_7 - _Z21add_block_sums_kernelPfPKfj)
        .other          _Z21add_block_sums_kernelPfPKfj,@"STO_CUDA_ENTRY STV_DEFAULT"
_Z21add_block_sums_kernelPfPKfj:
.text._Z21add_block_sums_kernelPfPKfj:
[----:B------:R-:W-:Y:S01]  /*0000*/  LDC R1, c[0x0][0x37c] ;  /* 0x0000df00ff017b82 */ /* 0x000fe20000000800 */
[----:B------:R-:W0:Y:S01]  /*0010*/  S2R R9, SR_CTAID.X ;  /* 0x0000000000097919 */ /* 0x000e220000002500 */
[----:B------:R-:W0:Y:S01]  /*0020*/  LDCU UR4, c[0x0][0x360] ;  /* 0x00006c00ff0477ac */ /* 0x000e220008000800 */
[----:B------:R-:W0:Y:S01]  /*0030*/  S2R R0, SR_TID.X ;  /* 0x0000000000007919 */ /* 0x000e220000002100 */
[----:B------:R-:W1:Y:S01]  /*0040*/  LDCU UR5, c[0x0][0x390] ;  /* 0x00007200ff0577ac */ /* 0x000e620008000800 */
[----:B0-----:R-:W-:-:S05]  /*0050*/  IMAD R7, R9, UR4, R0 ;  /* 0x0000000409077c24 */ /* 0x001fca000f8e0200 */
[----:B-1----:R-:W-:-:S04]  /*0060*/  ISETP.GE.U32.AND P0, PT, R7, UR5, PT ;  /* 0x0000000507007c0c */ /* 0x002fc8000bf06070 */
[----:B------:R-:W-:-:S13]  /*0070*/  ISETP.EQ.OR P0, PT, R9, RZ, P0 ;  /* 0x000000ff0900720c */ /* 0x000fda0000702670 */
[----:B------:R-:W-:Y:S05]  /*0080*/  @P0 EXIT ;  /* 0x000000000000094d */ /* 0x000fea0003800000 */
[----:B------:R-:W0:Y:S01]  /*0090*/  LDC.64 R2, c[0x0][0x388] ;  /* 0x0000e200ff027b82 */ /* 0x000e220000000a00 */
[----:B------:R-:W1:Y:S01]  /*00a0*/  LDCU.64 UR4, c[0x0][0x358] ;  /* 0x00006b00ff0477ac */ /* 0x000e620008000a00 */
[----:B------:R-:W-:-:S06]  /*00b0*/  IADD3 R9, PT, PT, R9, -0x1, RZ ;  /* 0xffffffff09097810 */ /* 0x000fcc0007ffe0ff */
[----:B------:R-:W2:Y:S01]  /*00c0*/  LDC.64 R4, c[0x0][0x380] ;  /* 0x0000e000ff047b82 */ /* 0x000ea20000000a00 */
[----:B0-----:R-:W-:-:S06]  /*00d0*/  IMAD.WIDE.U32 R2, R9, 0x4, R2 ;  /* 0x0000000409027825 */ /* 0x001fcc00078e0002 */
[----:B-1----:R-:W3:Y:S01]  /*00e0*/  LDG.E R2, desc[UR4][R2.64] ;  /* 0x0000000402027981 */ /* 0x002ee2000c1e1900 */
[----:B--2---:R-:W-:-:S05]  /*00f0*/  IMAD.WIDE.U32 R4, R7, 0x4, R4 ;  /* 0x0000000407047825 */ /* 0x004fca00078e0004 */
[----:B------:R-:W3:Y:S02]  /*0100*/  LDG.E R7, desc[UR4][R4.64] ;  /* 0x0000000404077981 */ /* 0x000ee4000c1e1900 */
[----:B---3--:R-:W-:-:S05]  /*0110*/  FADD R7, R2, R7 ;  /* 0x0000000702077221 */ /* 0x008fca0000000000 */
[----:B------:R-:W-:Y:S01]  /*0120*/  STG.E desc[UR4][R4.64], R7 ;  /* 0x0000000704007986 */ /* 0x000fe2000c101904 */
[----:B------:R-:W-:Y:S05]  /*0130*/  EXIT ;  /* 0x000000000000794d */ /* 0x000fea0003800000 */
.L_x_0:
[----:B------:R-:W-:-:S00]  /*0140*/  BRA `(.L_x_0) ;  /* 0xfffffffc00fc7947 */ /* 0x000fc0000383ffff */
[----:B------:R-:W-:-:S00]  /*0150*/  NOP ;  /* 0x0000000000007918 */ /* 0x000fc00000000000 */
        /* <DEDUP_REMOVED lines=10> */
.L_x_7:


//--------------------- .text._Z28block_sums_prefix_sum_kernelPKfPfj --------------------------
	.section	.text._Z28block_sums_prefix_sum_kernelPKfPfj,"ax",@progbits
	.align	128
        .global         _Z28block_sums_prefix_sum_kernelPKfPfj
        .type           _Z28block_sums_prefix_sum_kernelPKfPfj,@function
        .size           _Z28block_sums_prefix_sum_kernelPKfPfj,(.L_x_8 - _Z28block_sums_prefix_sum_kernelPKfPfj)
        .other          _Z28block_sums_prefix_sum_kernelPKfPfj,@"STO_CUDA_ENTRY STV_DEFAULT"
_Z28block_sums_prefix_sum_kernelPKfPfj:
.text._Z28block_sums_prefix_sum_kernelPKfPfj:
[----:B------:R-:W-:Y:S01]  /*0000*/  LDC R1, c[0x0][0x37c] ;  /* 0x0000df00ff017b82 */ /* 0x000fe20000000800 */
[----:B------:R-:W0:Y:S01]  /*0010*/  S2R R7, SR_TID.X ;  /* 0x0000000000077919 */ /* 0x000e220000002100 */
[----:B------:R-:W0:Y:S01]  /*0020*/  LDCU UR4, c[0x0][0x390] ;  /* 0x00007200ff0477ac */ /* 0x000e220008000800 */
[----:B------:R-:W-:Y:S01]  /*0030*/  IMAD.MOV.U32 R0, RZ, RZ, RZ ;  /* 0x000000ffff007224 */ /* 0x000fe200078e00ff */
[----:B------:R-:W1:Y:S01]  /*0040*/  LDCU.64 UR6, c[0x0][0x358] ;  /* 0x00006b00ff0677ac */ /* 0x000e620008000a00 */
[----:B0-----:R-:W-:-:S13]  /*0050*/  ISETP.GE.U32.AND P0, PT, R7, UR4, PT ;  /* 0x0000000407007c0c */ /* 0x001fda000bf06070 */
[----:B------:R-:W0:Y:S02]  /*0060*/  @!P0 LDC.64 R2, c[0x0][0x380] ;  /* 0x0000e000ff028b82 */ /* 0x000e240000000a00 */
[----:B0-----:R-:W-:-:S05]  /*0070*/  @!P0 IMAD.WIDE.U32 R2, R7, 0x4, R2 ;  /* 0x0000000407028825 */ /* 0x001fca00078e0002 */
[----:B-1----:R-:W2:Y:S01]  /*0080*/  @!P0 LDG.E R0, desc[UR6][R2.64] ;  /* 0x0000000602008981 */ /* 0x002ea2000c1e1900 */
[----:B------:R-:W0:Y:S01]  /*0090*/  S2UR UR5, SR_CgaCtaId ;  /* 0x00000000000579c3 */ /* 0x000e220000008800 */
[----:B------:R-:W-:Y:S01]  /*00a0*/  UMOV UR4, 0x400 ;  /* 0x0000040000047882 */ /* 0x000fe20000000000 */
[----:B------:R-:W1:Y:S02]  /*00b0*/  LDCU UR8, c[0x0][0x360] ;  /* 0x00006c00ff0877ac */ /* 0x000e640008000800 */
[----:B-1----:R-:W-:Y:S02]  /*00c0*/  UISETP.GE.U32.AND UP0, UPT, UR8, 0x2, UPT ;  /* 0x000000020800788c */ /* 0x002fe4000bf06070 */
[----:B0-----:R-:W-:-:S06]  /*00d0*/  ULEA UR4, UR5, UR4, 0x18 ;  /* 0x0000000405047291 */ /* 0x001fcc000f8ec0ff */
[----:B------:R-:W-:-:S05]  /*00e0*/  LEA R5, R7, UR4, 0x2 ;  /* 0x0000000407057c11 */ /* 0x000fca000f8e10ff */
[----:B--2---:R0:W-:Y:S01]  /*00f0*/  STS [R5], R0 ;  /* 0x0000000005007388 */ /* 0x0041e20000000800 */
[----:B------:R-:W-:Y:S06]  /*0100*/  BAR.SYNC.DEFER_BLOCKING 0x0 ;  /* 0x0000000000007b1d */ /* 0x000fec0000010000 */
[----:B------:R-:W-:Y:S05]  /*0110*/  BRA.U !UP0, `(.L_x_1) ;  /* 0x0000000108387547 */ /* 0x000fea000b800000 */
[----:B------:R-:W-:-:S05]  /*0120*/  UMOV UR5, 0x1 ;  /* 0x0000000100057882 */ /* 0x000fca0000000000 */
.L_x_2:
[----:B------:R-:W-:Y:S01]  /*0130*/  ISETP.GE.U32.AND P0, PT, R7, UR5, PT ;  /* 0x0000000507007c0c */ /* 0x000fe2000bf06070 */
[----:B01----:R-:W-:-:S12]  /*0140*/  IMAD.MOV.U32 R0, RZ, RZ, RZ ;  /* 0x000000ffff007224 */ /* 0x003fd800078e00ff */
[----:B------:R-:W-:Y:S01]  /*0150*/  @P0 IADD3 R2, PT, PT, R7, -UR5, RZ ;  /* 0x8000000507020c10 */ /* 0x000fe2000fffe0ff */
[----:B------:R-:W-:-:S03]  /*0160*/  USHF.L.U32 UR5, UR5, 0x1, URZ ;  /* 0x0000000105057899 */ /* 0x000fc600080006ff */
[----:B------:R-:W-:Y:S01]  /*0170*/  @P0 LEA R2, R2, UR4, 0x2 ;  /* 0x0000000402020c11 */ /* 0x000fe2000f8e10ff */
[----:B------:R-:W-:-:S04]  /*0180*/  UISETP.GE.U32.AND UP0, UPT, UR5, UR8, UPT ;  /* 0x000000080500728c */ /* 0x000fc8000bf06070 */
[----:B------:R-:W-:Y:S01]  /*0190*/  @P0 LDS R0, [R2] ;  /* 0x0000000002000984 */ /* 0x000fe20000000800 */
[----:B------:R-:W-:Y:S06]  /*01a0*/  BAR.SYNC.DEFER_BLOCKING 0x0 ;  /* 0x0000000000007b1d */ /* 0x000fec0000010000 */
[----:B------:R-:W0:Y:S02]  /*01b0*/  @P0 LDS R3, [R5] ;  /* 0x0000000005030984 */ /* 0x000e240000000800 */
[----:B0-----:R-:W-:-:S05]  /*01c0*/  @P0 FADD R0, R3, R0 ;  /* 0x0000000003000221 */ /* 0x001fca0000000000 */
[----:B------:R1:W-:Y:S01]  /*01d0*/  @P0 STS [R5], R0 ;  /* 0x0000000005000388 */ /* 0x0003e20000000800 */
[----:B------:R-:W-:Y:S06]  /*01e0*/  BAR.SYNC.DEFER_BLOCKING 0x0 ;  /* 0x0000000000007b1d */ /* 0x000fec0000010000 */
[----:B------:R-:W-:Y:S05]  /*01f0*/  BRA.U !UP0, `(.L_x_2) ;  /* 0xfffffffd08cc7547 */ /* 0x000fea000b83ffff */
.L_x_1:
[----:B------:R-:W2:Y:S02]  /*0200*/  LDCU UR4, c[0x0][0x390] ;  /* 0x00007200ff0477ac */ /* 0x000ea40008000800 */
[----:B--2---:R-:W-:-:S13]  /*0210*/  ISETP.GE.U32.AND P0, PT, R7, UR4, PT ;  /* 0x0000000407007c0c */ /* 0x004fda000bf06070 */
[----:B------:R-:W-:Y:S05]  /*0220*/  @P0 EXIT ;  /* 0x000000000000094d */ /* 0x000fea0003800000 */
[----:B01----:R-:W0:Y:S01]  /*0230*/  LDS R5, [R5] ;  /* 0x0000000005057984 */ /* 0x003e220000000800 */
[----:B------:R-:W1:Y:S02]  /*0240*/  LDC.64 R2, c[0x0][0x388] ;  /* 0x0000e200ff027b82 */ /* 0x000e640000000a00 */
[----:B-1----:R-:W-:-:S05]  /*0250*/  IMAD.WIDE.U32 R2, R7, 0x4, R2 ;  /* 0x0000000407027825 */ /* 0x002fca00078e0002 */
[----:B0-----:R-:W-:Y:S01]  /*0260*/  STG.E desc[UR6][R2.64], R5 ;  /* 0x0000000502007986 */ /* 0x001fe2000c101906 */
[----:B------:R-:W-:Y:S05]  /*0270*/  EXIT ;  /* 0x000000000000794d */ /* 0x000fea0003800000 */
.L_x_3:
        /* <DEDUP_REMOVED lines=16> */
.L_x_8:


//--------------------- .text._Z23block_prefix_sum_kernelPKfPfS1_j --------------------------
	.section	.text._Z23block_prefix_sum_kernelPKfPfS1_j,"ax",@progbits
	.align	128
        .global         _Z23block_prefix_sum_kernelPKfPfS1_j
        .type           _Z23block_prefix_sum_kernelPKfPfS1_j,@function
        .size           _Z23block_prefix_sum_kernelPKfPfS1_j,(.L_x_9 - _Z23block_prefix_sum_kernelPKfPfS1_j)
        .other          _Z23block_prefix_sum_kernelPKfPfS1_j,@"STO_CUDA_ENTRY STV_DEFAULT"
_Z23block_prefix_sum_kernelPKfPfS1_j:
.text._Z23block_prefix_sum_kernelPKfPfS1_j:
[----:B------:R-:W-:Y:S01]  /*0000*/  LDC R1, c[0x0][0x37c] ;  /* 0x0000df00ff017b82 */ /* 0x000fe20000000800 */
[----:B------:R-:W0:Y:S01]  /*0010*/  S2R R4, SR_TID.X ;  /* 0x0000000000047919 */ /* 0x000e220000002100 */
[----:B------:R-:W0:Y:S01]  /*0020*/  LDCU UR6, c[0x0][0x360] ;  /* 0x00006c00ff0677ac */ /* 0x000e220008000800 */
[----:B------:R-:W-:Y:S01]  /*0030*/  IMAD.MOV.U32 R0, RZ, RZ, RZ ;  /* 0x000000ffff007224 */ /* 0x000fe200078e00ff */
[----:B------:R-:W0:Y:S01]  /*0040*/  S2R R11, SR_CTAID.X ;  /* 0x00000000000b7919 */ /* 0x000e220000002500 */
[----:B------:R-:W1:Y:S01]  /*0050*/  LDCU UR4, c[0x0][0x398] ;  /* 0x00007300ff0477ac */ /* 0x000e620008000800 */
[----:B------:R-:W2:Y:S01]  /*0060*/  LDCU.64 UR8, c[0x0][0x358] ;  /* 0x00006b00ff0877ac */ /* 0x000ea20008000a00 */
[----:B0-----:R-:W-:-:S05]  /*0070*/  IMAD R5, R11, UR6, R4 ;  /* 0x000000060b057c24 */ /* 0x001fca000f8e0204 */
[----:B-1----:R-:W-:-:S13]  /*0080*/  ISETP.GE.U32.AND P0, PT, R5, UR4, PT ;  /* 0x0000000405007c0c */ /* 0x002fda000bf06070 */
[----:B------:R-:W0:Y:S02]  /*0090*/  @!P0 LDC.64 R2, c[0x0][0x380] ;  /* 0x0000e000ff028b82 */ /* 0x000e240000000a00 */
[----:B0-----:R-:W-:-:S05]  /*00a0*/  @!P0 IMAD.WIDE.U32 R2, R5, 0x4, R2 ;  /* 0x0000000405028825 */ /* 0x001fca00078e0002 */
[----:B--2---:R-:W2:Y:S01]  /*00b0*/  @!P0 LDG.E R0, desc[UR8][R2.64] ;  /* 0x0000000802008981 */ /* 0x004ea2000c1e1900 */
[----:B------:R-:W0:Y:S01]  /*00c0*/  S2UR UR5, SR_CgaCtaId ;  /* 0x00000000000579c3 */ /* 0x000e220000008800 */
[----:B------:R-:W-:Y:S01]  /*00d0*/  UMOV UR4, 0x400 ;  /* 0x0000040000047882 */ /* 0x000fe20000000000 */
[----:B------:R-:W-:Y:S02]  /*00e0*/  UISETP.GE.U32.AND UP0, UPT, UR6, 0x2, UPT ;  /* 0x000000020600788c */ /* 0x000fe4000bf06070 */
[----:B0-----:R-:W-:-:S06]  /*00f0*/  ULEA UR4, UR5, UR4, 0x18 ;  /* 0x0000000405047291 */ /* 0x001fcc000f8ec0ff */
[----:B------:R-:W-:-:S05]  /*0100*/  LEA R7, R4, UR4, 0x2 ;  /* 0x0000000404077c11 */ /* 0x000fca000f8e10ff */
[----:B--2---:R0:W-:Y:S01]  /*0110*/  STS [R7], R0 ;  /* 0x0000000007007388 */ /* 0x0041e20000000800 */
[----:B------:R-:W-:Y:S06]  /*0120*/  BAR.SYNC.DEFER_BLOCKING 0x0 ;  /* 0x0000000000007b1d */ /* 0x000fec0000010000 */
[----:B------:R-:W-:Y:S05]  /*0130*/  BRA.U !UP0, `(.L_x_4) ;  /* 0x0000000108387547 */ /* 0x000fea000b800000 */
[----:B------:R-:W-:-:S05]  /*0140*/  UMOV UR5, 0x1 ;  /* 0x0000000100057882 */ /* 0x000fca0000000000 */
.L_x_5:
        /* <DEDUP_REMOVED lines=13> */
.L_x_4:
[----:B------:R-:W2:Y:S01]  /*0220*/  LDCU UR4, c[0x0][0x398] ;  /* 0x00007300ff0477ac */ /* 0x000ea20008000800 */
[----:B------:R-:W3:Y:S01]  /*0230*/  LDCU UR5, c[0x0][0x370] ;  /* 0x00006e00ff0577ac */ /* 0x000ee20008000800 */
[----:B--2---:R-:W-:Y:S01]  /*0240*/  ISETP.GE.U32.AND P1, PT, R5, UR4, PT ;  /* 0x0000000405007c0c */ /* 0x004fe2000bf26070 */
[----:B------:R-:W-:Y:S01]  /*0250*/  UIADD3 UR4, UPT, UPT, UR6, -0x1, URZ ;  /* 0xffffffff06047890 */ /* 0x000fe2000fffe0ff */
[----:B---3--:R-:W-:-:S05]  /*0260*/  ISETP.GE.U32.AND P0, PT, R11, UR5, PT ;  /* 0x000000050b007c0c */ /* 0x008fca000bf06070 */
[----:B------:R-:W-:-:S06]  /*0270*/  ISETP.NE.OR P0, PT, R4, UR4, P0 ;  /* 0x0000000404007c0c */ /* 0x000fcc0008705670 */
[----:B------:R-:W2:Y:S01]  /*0280*/  @!P1 LDS R9, [R7] ;  /* 0x0000000007099984 */ /* 0x000ea20000000800 */
[----:B------:R-:W3:Y:S02]  /*0290*/  @!P1 LDC.64 R2, c[0x0][0x388] ;  /* 0x0000e200ff029b82 */ /* 0x000ee40000000a00 */
[----:B---3--:R-:W-:-:S05]  /*02a0*/  @!P1 IMAD.WIDE.U32 R2, R5, 0x4, R2 ;  /* 0x0000000405029825 */ /* 0x008fca00078e0002 */
[----:B--2---:R2:W-:Y:S01]  /*02b0*/  @!P1 STG.E desc[UR8][R2.64], R9 ;  /* 0x0000000902009986 */ /* 0x0045e2000c101908 */
[----:B------:R-:W-:Y:S05]  /*02c0*/  @P0 EXIT ;  /* 0x000000000000094d */ /* 0x000fea0003800000 */
[----:B01----:R-:W0:Y:S01]  /*02d0*/  LDS R7, [R7] ;  /* 0x0000000007077984 */ /* 0x003e220000000800 */
[----:B--2---:R-:W1:Y:S02]  /*02e0*/  LDC.64 R2, c[0x0][0x390] ;  /* 0x0000e400ff027b82 */ /* 0x004e640000000a00 */
[----:B-1----:R-:W-:-:S05]  /*02f0*/  IMAD.WIDE.U32 R2, R11, 0x4, R2 ;  /* 0x000000040b027825 */ /* 0x002fca00078e0002 */
[----:B0-----:R-:W-:Y:S01]  /*0300*/  STG.E desc[UR8][R2.64], R7 ;  /* 0x0000000702007986 */ /* 0x001fe2000c101908 */
[----:B------:R-:W-:Y:S05]  /*0310*/  EXIT ;  /* 0x000000000000794d */ /* 0x000fea0003800000 */
.L_x_6:
        /* <DEDUP_REMOVED lines=14> */
.L_x_9:


//--------------------- .nv.shared._Z21add_block_sums_kernelPfPKfj --------------------------
	.section	.nv.shared._Z21add_block_sums_kernelPfPKfj,"aw",@nobits
	.sectionflags	@""
	.align	16
	.zero		1024


//--------------------- .nv.shared.reserved.0     --------------------------
	.section	.nv.shared.reserved.0,"aw",@nobits
	.weak		__nv_reservedSMEM_offset_0_alias
	.size		__nv_reservedSMEM_offset_0_alias, 0, 64
	.other		__nv_reservedSMEM_offset_0_alias,@"STO_CUDA_RESERVED_SHARED STV_DEFAULT"
__nv_reservedSMEM_offset_0_alias:
	.zero		0
	.zero		64


//--------------------- .nv.shared._Z28block_sums_prefix_sum_kernelPKfPfj --------------------------
	.section	.nv.shared._Z28block_sums_prefix_sum_kernelPKfPfj,"aw",@nobits
	.sectionflags	@""
	.align	16
	.zero		1024


//--------------------- .nv.shared._Z23block_prefix_sum_kernelPKfPfS1_j --------------------------
	.section	.nv.shared._Z23block_prefix_sum_kernelPKfPfS1_j,"aw",@nobits
	.sectionflags	@""
	.align	16
	.zero		1024


//--------------------- .nv.constant0._Z21add_block_sums_kernelPfPKfj --------------------------
	.section	.nv.constant0._Z21add_block_sums_kernelPfPKfj,"a",@progbits
	.sectionflags	@""
	.align	4
.nv.constant0._Z21add_block_sums_kernelPfPKfj:
	.zero		916


//--------------------- .nv.constant0._Z28block_sums_prefix_sum_kernelPKfPfj --------------------------
	.section	.nv.constant0._Z28block_sums_prefix_sum_kernelPKfPfj,"a",@progbits
	.sectionflags	@""
	.align	4
.nv.constant0._Z28block_sums_prefix_sum_kernelPKfPfj:
	.zero		916


//--------------------- .nv.constant0._Z23block_prefix_sum_kernelPKfPfS1_j --------------------------
	.section	.nv.constant0._Z23block_prefix_sum_kernelPKfPfS1_j,"a",@progbits
	.sectionflags	@""
	.align	4
.nv.constant0._Z23block_prefix_sum_kernelPKfPfS1_j:
	.zero		924


//--------------------- SYMBOLS --------------------------

	.type		.nv.reservedSmem.offset0,@object
	.size		.nv.reservedSmem.offset0,0x4
	.type		.nv.reservedSmem.cap,@object
	.size		.nv.reservedSmem.cap,0x4
